//
// Generated by NVIDIA NVVM Compiler
//
// Compiler Build ID: CL-36424714
// Cuda compilation tools, release 13.0, V13.0.88
// Based on NVVM 20.0.0
//

.version 9.0
.target sm_100
.address_size 64

	// .globl	_Z4gemmILi16ELi4EEvPfS0_S0_iii
// _ZZ4gemmILi16ELi4EEvPfS0_S0_iiiE2sA has been demoted
// _ZZ4gemmILi16ELi4EEvPfS0_S0_iiiE2sB has been demoted

.visible .entry _Z4gemmILi16ELi4EEvPfS0_S0_iii(
	.param .u64 .ptr .align 1 _Z4gemmILi16ELi4EEvPfS0_S0_iii_param_0,
	.param .u64 .ptr .align 1 _Z4gemmILi16ELi4EEvPfS0_S0_iii_param_1,
	.param .u64 .ptr .align 1 _Z4gemmILi16ELi4EEvPfS0_S0_iii_param_2,
	.param .u32 _Z4gemmILi16ELi4EEvPfS0_S0_iii_param_3,
	.param .u32 _Z4gemmILi16ELi4EEvPfS0_S0_iii_param_4,
	.param .u32 _Z4gemmILi16ELi4EEvPfS0_S0_iii_param_5
)
{
	.reg .pred 	%p<77>;
	.reg .b32 	%r<98>;
	.reg .b32 	%f<155>;
	.reg .b64 	%rd<19>;
	// demoted variable
	.shared .align 4 .b8 _ZZ4gemmILi16ELi4EEvPfS0_S0_iiiE2sA[16384];
	// demoted variable
	.shared .align 4 .b8 _ZZ4gemmILi16ELi4EEvPfS0_S0_iiiE2sB[16384];
	ld.param.u64 	%rd10, [_Z4gemmILi16ELi4EEvPfS0_S0_iii_param_0];
	ld.param.u64 	%rd11, [_Z4gemmILi16ELi4EEvPfS0_S0_iii_param_1];
	ld.param.u64 	%rd12, [_Z4gemmILi16ELi4EEvPfS0_S0_iii_param_2];
	ld.param.u32 	%r41, [_Z4gemmILi16ELi4EEvPfS0_S0_iii_param_3];
	ld.param.u32 	%r42, [_Z4gemmILi16ELi4EEvPfS0_S0_iii_param_4];
	ld.param.u32 	%r43, [_Z4gemmILi16ELi4EEvPfS0_S0_iii_param_5];
	cvta.to.global.u64 	%rd1, %rd12;
	mov.u32 	%r44, %ctaid.x;
	mov.u32 	%r45, %ntid.x;
	mul.lo.s32 	%r46, %r45, %r44;
	shl.b32 	%r47, %r46, 2;
	mov.u32 	%r1, %tid.x;
	shl.b32 	%r2, %r1, 2;
	add.s32 	%r3, %r47, %r2;
	mov.u32 	%r48, %ctaid.y;
	mov.u32 	%r49, %ntid.y;
	mul.lo.s32 	%r50, %r49, %r48;
	shl.b32 	%r51, %r50, 2;
	mov.u32 	%r4, %tid.y;
	shl.b32 	%r5, %r4, 2;
	add.s32 	%r6, %r51, %r5;
	setp.lt.s32 	%p1, %r43, 1;
	mov.f32 	%f107, 0f00000000;
	mov.f32 	%f108, %f107;
	mov.f32 	%f109, %f107;
	mov.f32 	%f110, %f107;
	mov.f32 	%f111, %f107;
	mov.f32 	%f112, %f107;
	mov.f32 	%f113, %f107;
	mov.f32 	%f114, %f107;
	mov.f32 	%f115, %f107;
	mov.f32 	%f116, %f107;
	mov.f32 	%f117, %f107;
	mov.f32 	%f118, %f107;
	mov.f32 	%f119, %f107;
	mov.f32 	%f120, %f107;
	mov.f32 	%f121, %f107;
	mov.f32 	%f122, %f107;
	@%p1 bra 	$L__BB0_31;
	add.s32 	%r53, %r43, 63;
	shr.u32 	%r7, %r53, 6;
	shl.b32 	%r54, %r4, 10;
	shl.b32 	%r55, %r1, 4;
	add.s32 	%r56, %r54, %r55;
	or.b32  	%r57, %r56, 8;
	mov.u32 	%r58, _ZZ4gemmILi16ELi4EEvPfS0_S0_iiiE2sA;
	add.s32 	%r8, %r58, %r57;
	mov.u32 	%r59, _ZZ4gemmILi16ELi4EEvPfS0_S0_iiiE2sB;
	add.s32 	%r9, %r59, %r57;
	cvta.to.global.u64 	%rd2, %rd10;
	cvta.to.global.u64 	%rd3, %rd11;
	mov.b32 	%r89, 0;
	mov.f32 	%f107, 0f00000000;
$L__BB0_2:
	shl.b32 	%r61, %r89, 6;
	add.s32 	%r11, %r61, %r2;
	mad.lo.s32 	%r62, %r43, %r6, %r2;
	add.s32 	%r96, %r62, %r61;
	add.s32 	%r94, %r5, %r61;
	mad.lo.s32 	%r93, %r42, %r94, %r3;
	mov.b32 	%r92, 8;
	mov.u32 	%r90, %r9;
	mov.u32 	%r91, %r8;
	mov.u32 	%r95, %r6;
$L__BB0_3:
	setp.ge.s32 	%p2, %r11, %r43;
	setp.ge.s32 	%p3, %r95, %r41;
	mul.wide.s32 	%rd13, %r96, 4;
	add.s64 	%rd4, %rd2, %rd13;
	or.pred  	%p4, %p3, %p2;
	@%p4 bra 	$L__BB0_5;
	ld.global.f32 	%f67, [%rd4];
	st.shared.f32 	[%r91+-8], %f67;
	bra.uni 	$L__BB0_6;
$L__BB0_5:
	mov.b32 	%r63, 0;
	st.shared.u32 	[%r91+-8], %r63;
$L__BB0_6:
	setp.ge.s32 	%p5, %r94, %r43;
	setp.ge.s32 	%p6, %r3, %r42;
	mul.wide.s32 	%rd14, %r93, 4;
	add.s64 	%rd5, %rd3, %rd14;
	or.pred  	%p7, %p5, %p6;
	@%p7 bra 	$L__BB0_8;
	ld.global.f32 	%f68, [%rd5];
	st.shared.f32 	[%r90+-8], %f68;
	bra.uni 	$L__BB0_9;
$L__BB0_8:
	mov.b32 	%r64, 0;
	st.shared.u32 	[%r90+-8], %r64;
$L__BB0_9:
	setp.lt.s32 	%p8, %r95, %r41;
	add.s32 	%r65, %r11, 1;
	setp.lt.s32 	%p9, %r65, %r43;
	and.pred  	%p10, %p8, %p9;
	@%p10 bra 	$L__BB0_11;
	mov.b32 	%r66, 0;
	st.shared.u32 	[%r91+-4], %r66;
	bra.uni 	$L__BB0_12;
$L__BB0_11:
	ld.global.f32 	%f69, [%rd4+4];
	st.shared.f32 	[%r91+-4], %f69;
$L__BB0_12:
	setp.lt.s32 	%p11, %r94, %r43;
	add.s32 	%r67, %r3, 1;
	setp.lt.s32 	%p12, %r67, %r42;
	and.pred  	%p13, %p11, %p12;
	@%p13 bra 	$L__BB0_14;
	mov.b32 	%r68, 0;
	st.shared.u32 	[%r90+-4], %r68;
	bra.uni 	$L__BB0_15;
$L__BB0_14:
	ld.global.f32 	%f70, [%rd5+4];
	st.shared.f32 	[%r90+-4], %f70;
$L__BB0_15:
	add.s32 	%r69, %r11, 2;
	setp.lt.s32 	%p15, %r69, %r43;
	and.pred  	%p16, %p8, %p15;
	@%p16 bra 	$L__BB0_17;
	mov.b32 	%r70, 0;
	st.shared.u32 	[%r91], %r70;
	bra.uni 	$L__BB0_18;
$L__BB0_17:
	ld.global.f32 	%f71, [%rd4+8];
	st.shared.f32 	[%r91], %f71;
$L__BB0_18:
	add.s32 	%r71, %r3, 2;
	setp.lt.s32 	%p18, %r71, %r42;
	and.pred  	%p19, %p11, %p18;
	@%p19 bra 	$L__BB0_20;
	mov.b32 	%r72, 0;
	st.shared.u32 	[%r90], %r72;
	bra.uni 	$L__BB0_21;
$L__BB0_20:
	ld.global.f32 	%f72, [%rd5+8];
	st.shared.f32 	[%r90], %f72;
$L__BB0_21:
	add.s32 	%r73, %r11, 3;
	setp.lt.s32 	%p21, %r73, %r43;
	and.pred  	%p22, %p8, %p21;
	@%p22 bra 	$L__BB0_23;
	mov.b32 	%r74, 0;
	st.shared.u32 	[%r91+4], %r74;
	bra.uni 	$L__BB0_24;
$L__BB0_23:
	ld.global.f32 	%f73, [%rd4+12];
	st.shared.f32 	[%r91+4], %f73;
$L__BB0_24:
	add.s32 	%r75, %r3, 3;
	setp.lt.s32 	%p24, %r75, %r42;
	and.pred  	%p25, %p11, %p24;
	@%p25 bra 	$L__BB0_26;
	mov.b32 	%r76, 0;
	st.shared.u32 	[%r90+4], %r76;
	bra.uni 	$L__BB0_27;
$L__BB0_26:
	ld.global.f32 	%f74, [%rd5+12];
	st.shared.f32 	[%r90+4], %f74;
$L__BB0_27:
	add.s32 	%r96, %r96, %r43;
	add.s32 	%r95, %r95, 1;
	add.s32 	%r94, %r94, 1;
	add.s32 	%r93, %r93, %r42;
	add.s32 	%r92, %r92, 256;
	add.s32 	%r91, %r91, 256;
	add.s32 	%r90, %r90, 256;
	setp.ne.s32 	%p26, %r92, 1032;
	@%p26 bra 	$L__BB0_3;
	bar.sync 	0;
	mov.b32 	%r97, 0;
$L__BB0_29:
	shl.b32 	%r78, %r97, 2;
	mov.u32 	%r79, _ZZ4gemmILi16ELi4EEvPfS0_S0_iiiE2sA;
	add.s32 	%r80, %r79, %r78;
	shl.b32 	%r81, %r5, 8;
	add.s32 	%r82, %r80, %r81;
	ld.shared.f32 	%f75, [%r82];
	ld.shared.f32 	%f76, [%r82+256];
	ld.shared.f32 	%f77, [%r82+512];
	ld.shared.f32 	%f78, [%r82+768];
	shl.b32 	%r83, %r97, 8;
	mov.u32 	%r84, _ZZ4gemmILi16ELi4EEvPfS0_S0_iiiE2sB;
	add.s32 	%r85, %r84, %r83;
	shl.b32 	%r86, %r2, 2;
	add.s32 	%r87, %r85, %r86;
	ld.shared.f32 	%f79, [%r87];
	ld.shared.f32 	%f80, [%r87+4];
	ld.shared.f32 	%f81, [%r87+8];
	ld.shared.f32 	%f82, [%r87+12];
	fma.rn.f32 	%f83, %f75, %f79, %f122;
	fma.rn.f32 	%f84, %f75, %f80, %f121;
	fma.rn.f32 	%f85, %f75, %f81, %f120;
	fma.rn.f32 	%f86, %f75, %f82, %f119;
	fma.rn.f32 	%f87, %f76, %f79, %f118;
	fma.rn.f32 	%f88, %f76, %f80, %f117;
	fma.rn.f32 	%f89, %f76, %f81, %f116;
	fma.rn.f32 	%f90, %f76, %f82, %f115;
	fma.rn.f32 	%f91, %f77, %f79, %f114;
	fma.rn.f32 	%f92, %f77, %f80, %f113;
	fma.rn.f32 	%f93, %f77, %f81, %f112;
	fma.rn.f32 	%f94, %f77, %f82, %f111;
	fma.rn.f32 	%f95, %f78, %f79, %f110;
	fma.rn.f32 	%f96, %f78, %f80, %f109;
	fma.rn.f32 	%f97, %f78, %f81, %f108;
	fma.rn.f32 	%f98, %f78, %f82, %f107;
	ld.shared.f32 	%f99, [%r82+4];
	ld.shared.f32 	%f100, [%r82+260];
	ld.shared.f32 	%f101, [%r82+516];
	ld.shared.f32 	%f102, [%r82+772];
	ld.shared.f32 	%f103, [%r87+256];
	ld.shared.f32 	%f104, [%r87+260];
	ld.shared.f32 	%f105, [%r87+264];
	ld.shared.f32 	%f106, [%r87+268];
	fma.rn.f32 	%f122, %f99, %f103, %f83;
	fma.rn.f32 	%f121, %f99, %f104, %f84;
	fma.rn.f32 	%f120, %f99, %f105, %f85;
	fma.rn.f32 	%f119, %f99, %f106, %f86;
	fma.rn.f32 	%f118, %f100, %f103, %f87;
	fma.rn.f32 	%f117, %f100, %f104, %f88;
	fma.rn.f32 	%f116, %f100, %f105, %f89;
	fma.rn.f32 	%f115, %f100, %f106, %f90;
	fma.rn.f32 	%f114, %f101, %f103, %f91;
	fma.rn.f32 	%f113, %f101, %f104, %f92;
	fma.rn.f32 	%f112, %f101, %f105, %f93;
	fma.rn.f32 	%f111, %f101, %f106, %f94;
	fma.rn.f32 	%f110, %f102, %f103, %f95;
	fma.rn.f32 	%f109, %f102, %f104, %f96;
	fma.rn.f32 	%f108, %f102, %f105, %f97;
	fma.rn.f32 	%f107, %f102, %f106, %f98;
	add.s32 	%r97, %r97, 2;
	setp.ne.s32 	%p27, %r97, 64;
	@%p27 bra 	$L__BB0_29;
	bar.sync 	0;
	add.s32 	%r89, %r89, 1;
	setp.ne.s32 	%p28, %r89, %r7;
	@%p28 bra 	$L__BB0_2;
$L__BB0_31:
	setp.ge.s32 	%p29, %r6, %r41;
	mad.lo.s32 	%r32, %r6, %r42, %r3;
	setp.ge.s32 	%p30, %r3, %r42;
	mul.wide.s32 	%rd15, %r32, 4;
	add.s64 	%rd6, %rd1, %rd15;
	or.pred  	%p31, %p29, %p30;
	@%p31 bra 	$L__BB0_33;
	st.global.f32 	[%rd6], %f122;
$L__BB0_33:
	setp.ge.s32 	%p32, %r6, %r41;
	add.s32 	%r33, %r3, 1;
	setp.ge.s32 	%p33, %r33, %r42;
	or.pred  	%p34, %p32, %p33;
	@%p34 bra 	$L__BB0_35;
	st.global.f32 	[%rd6+4], %f121;
$L__BB0_35:
	setp.ge.s32 	%p35, %r6, %r41;
	add.s32 	%r34, %r3, 2;
	setp.ge.s32 	%p36, %r34, %r42;
	or.pred  	%p37, %p35, %p36;
	@%p37 bra 	$L__BB0_37;
	st.global.f32 	[%rd6+8], %f120;
$L__BB0_37:
	setp.ge.s32 	%p38, %r6, %r41;
	add.s32 	%r35, %r3, 3;
	setp.ge.s32 	%p39, %r35, %r42;
	or.pred  	%p40, %p38, %p39;
	@%p40 bra 	$L__BB0_39;
	st.global.f32 	[%rd6+12], %f119;
$L__BB0_39:
	setp.ge.s32 	%p41, %r3, %r42;
	add.s32 	%r36, %r6, 1;
	setp.ge.s32 	%p42, %r36, %r41;
	add.s32 	%r37, %r32, %r42;
	mul.wide.s32 	%rd16, %r37, 4;
	add.s64 	%rd7, %rd1, %rd16;
	or.pred  	%p43, %p42, %p41;
	@%p43 bra 	$L__BB0_41;
	st.global.f32 	[%rd7], %f118;
$L__BB0_41:
	setp.ge.s32 	%p44, %r36, %r41;
	setp.ge.s32 	%p45, %r33, %r42;
	or.pred  	%p46, %p44, %p45;
	@%p46 bra 	$L__BB0_43;
	st.global.f32 	[%rd7+4], %f117;
$L__BB0_43:
	setp.ge.s32 	%p47, %r36, %r41;
	setp.ge.s32 	%p48, %r34, %r42;
	or.pred  	%p49, %p47, %p48;
	@%p49 bra 	$L__BB0_45;
	st.global.f32 	[%rd7+8], %f116;
$L__BB0_45:
	setp.ge.s32 	%p50, %r36, %r41;
	setp.ge.s32 	%p51, %r35, %r42;
	or.pred  	%p52, %p50, %p51;
	@%p52 bra 	$L__BB0_47;
	st.global.f32 	[%rd7+12], %f115;
$L__BB0_47:
	setp.ge.s32 	%p53, %r3, %r42;
	add.s32 	%r38, %r6, 2;
	setp.ge.s32 	%p54, %r38, %r41;
	add.s32 	%r39, %r37, %r42;
	mul.wide.s32 	%rd17, %r39, 4;
	add.s64 	%rd8, %rd1, %rd17;
	or.pred  	%p55, %p54, %p53;
	@%p55 bra 	$L__BB0_49;
	st.global.f32 	[%rd8], %f114;
$L__BB0_49:
	setp.ge.s32 	%p56, %r38, %r41;
	setp.ge.s32 	%p57, %r33, %r42;
	or.pred  	%p58, %p56, %p57;
	@%p58 bra 	$L__BB0_51;
	st.global.f32 	[%rd8+4], %f113;
$L__BB0_51:
	setp.ge.s32 	%p59, %r38, %r41;
	setp.ge.s32 	%p60, %r34, %r42;
	or.pred  	%p61, %p59, %p60;
	@%p61 bra 	$L__BB0_53;
	st.global.f32 	[%rd8+8], %f112;
$L__BB0_53:
	setp.ge.s32 	%p62, %r38, %r41;
	setp.ge.s32 	%p63, %r35, %r42;
	or.pred  	%p64, %p62, %p63;
	@%p64 bra 	$L__BB0_55;
	st.global.f32 	[%rd8+12], %f111;
$L__BB0_55:
	setp.ge.s32 	%p65, %r3, %r42;
	add.s32 	%r40, %r6, 3;
	setp.ge.s32 	%p66, %r40, %r41;
	add.s32 	%r88, %r39, %r42;
	mul.wide.s32 	%rd18, %r88, 4;
	add.s64 	%rd9, %rd1, %rd18;
	or.pred  	%p67, %p66, %p65;
	@%p67 bra 	$L__BB0_57;
	st.global.f32 	[%rd9], %f110;
$L__BB0_57:
	setp.ge.s32 	%p68, %r40, %r41;
	setp.ge.s32 	%p69, %r33, %r42;
	or.pred  	%p70, %p68, %p69;
	@%p70 bra 	$L__BB0_59;
	st.global.f32 	[%rd9+4], %f109;
$L__BB0_59:
	setp.ge.s32 	%p71, %r40, %r41;
	setp.ge.s32 	%p72, %r34, %r42;
	or.pred  	%p73, %p71, %p72;
	@%p73 bra 	$L__BB0_61;
	st.global.f32 	[%rd9+8], %f108;
$L__BB0_61:
	setp.ge.s32 	%p74, %r40, %r41;
	setp.ge.s32 	%p75, %r35, %r42;
	or.pred  	%p76, %p74, %p75;
	@%p76 bra 	$L__BB0_63;
	st.global.f32 	[%rd9+12], %f107;
$L__BB0_63:
	ret;

}


// ===== COMPILED SASS (sm_100) =====

	.target	sm_100

	.elftype	@"ET_EXEC"


//--------------------- .note.nv.tkinfo           --------------------------
	.section	.note.nv.tkinfo,"",@"SHT_NOTE"
	.sectionflags	@"SHF_NOTE_NV_TKINFO"
	.tkinfo
        /*0018*/ 	.word	0x00000002
        /*0030*/ 	.string	""
        /*0030*/ 	.string	"ptxas"
        /*0030*/ 	.string	"Cuda compilation tools, release 13.0, V13.0.88"
        /*0030*/ 	.string	"Build cuda_13.0.r13.0/compiler.36424714_0"
        /*0030*/ 	.string	"-arch sm_100 -m 64 "



//--------------------- .note.nv.cuinfo           --------------------------
	.section	.note.nv.cuinfo,"",@"SHT_NOTE"
	.sectionflags	@"SHF_NOTE_NV_CUINFO"
        /*0018*/ 	.short	0x0002
        /*001a*/ 	.short	0x0064
        /*001c*/ 	.short	0x0082
	.zero		2


//--------------------- .nv.info                  --------------------------
	.section	.nv.info,"",@"SHT_CUDA_INFO"
	.align	4


	//----- nvinfo : EIATTR_REGCOUNT
	.align		4
        /*0000*/ 	.byte	0x04, 0x2f
        /*0002*/ 	.short	(.L_1 - .L_0)
	.align		4
.L_0:
        /*0004*/ 	.word	index@(_Z4gemmILi16ELi4EEvPfS0_S0_iii)
        /*0008*/ 	.word	0x00000030


	//----- nvinfo : EIATTR_FRAME_SIZE
	.align		4
.L_1:
        /*000c*/ 	.byte	0x04, 0x11
        /*000e*/ 	.short	(.L_3 - .L_2)
	.align		4
.L_2:
        /*0010*/ 	.word	index@(_Z4gemmILi16ELi4EEvPfS0_S0_iii)
        /*0014*/ 	.word	0x00000000


	//----- nvinfo : EIATTR_MIN_STACK_SIZE
	.align		4
.L_3:
        /*0018*/ 	.byte	0x04, 0x12
        /*001a*/ 	.short	(.L_5 - .L_4)
	.align		4
.L_4:
        /*001c*/ 	.word	index@(_Z4gemmILi16ELi4EEvPfS0_S0_iii)
        /*0020*/ 	.word	0x00000000
.L_5:


//--------------------- .nv.compat                --------------------------
	.section	.nv.compat,"",@"SHT_CUDA_COMPAT_INFO"
	.align	4
        /*0000*/ 	.byte	0x02, 0x09, 0x00, 0x00, 0x02, 0x02, 0x01, 0x00, 0x02, 0x05, 0x05, 0x00, 0x03, 0x07, 0x01, 0x01
        /*0010*/ 	.byte	0x02, 0x03, 0x00, 0x00, 0x02, 0x06, 0x01, 0x00, 0x04, 0x0b, 0x08, 0x00, 0x09, 0x00, 0x00, 0x00
        /*0020*/ 	.byte	0x00, 0x00, 0x00, 0x00


//--------------------- .nv.info._Z4gemmILi16ELi4EEvPfS0_S0_iii --------------------------
	.section	.nv.info._Z4gemmILi16ELi4EEvPfS0_S0_iii,"",@"SHT_CUDA_INFO"
	.sectionflags	@""
	.align	4


	//----- nvinfo : EIATTR_CUDA_API_VERSION
	.align		4
        /*0000*/ 	.byte	0x04, 0x37
        /*0002*/ 	.short	(.L_7 - .L_6)
.L_6:
        /*0004*/ 	.word	0x00000082


	//----- nvinfo : EIATTR_KPARAM_INFO
	.align		4
.L_7:
        /*0008*/ 	.byte	0x04, 0x17
        /*000a*/ 	.short	(.L_9 - .L_8)
.L_8:
        /*000c*/ 	.word	0x00000000
        /*0010*/ 	.short	0x0005
        /*0012*/ 	.short	0x0020
        /*0014*/ 	.byte	0x00, 0xf0, 0x11, 0x00


	//----- nvinfo : EIATTR_KPARAM_INFO
	.align		4
.L_9:
        /*0018*/ 	.byte	0x04, 0x17
        /*001a*/ 	.short	(.L_11 - .L_10)
.L_10:
        /*001c*/ 	.word	0x00000000
        /*0020*/ 	.short	0x0004
        /*0022*/ 	.short	0x001c
        /*0024*/ 	.byte	0x00, 0xf0, 0x11, 0x00


	//----- nvinfo : EIATTR_KPARAM_INFO
	.align		4
.L_11:
        /*0028*/ 	.byte	0x04, 0x17
        /*002a*/ 	.short	(.L_13 - .L_12)
.L_12:
        /*002c*/ 	.word	0x00000000
        /*0030*/ 	.short	0x0003
        /*0032*/ 	.short	0x0018
        /*0034*/ 	.byte	0x00, 0xf0, 0x11, 0x00


	//----- nvinfo : EIATTR_KPARAM_INFO
	.align		4
.L_13:
        /*0038*/ 	.byte	0x04, 0x17
        /*003a*/ 	.short	(.L_15 - .L_14)
.L_14:
        /*003c*/ 	.word	0x00000000
        /*0040*/ 	.short	0x0002
        /*0042*/ 	.short	0x0010
        /*0044*/ 	.byte	0x00, 0xf5, 0x21, 0x00


	//----- nvinfo : EIATTR_KPARAM_INFO
	.align		4
.L_15:
        /*0048*/ 	.byte	0x04, 0x17
        /*004a*/ 	.short	(.L_17 - .L_16)
.L_16:
        /*004c*/ 	.word	0x00000000
        /*0050*/ 	.short	0x0001
        /*0052*/ 	.short	0x0008
        /*0054*/ 	.byte	0x00, 0xf5, 0x21, 0x00


	//----- nvinfo : EIATTR_KPARAM_INFO
	.align		4
.L_17:
        /*0058*/ 	.byte	0x04, 0x17
        /*005a*/ 	.short	(.L_19 - .L_18)
.L_18:
        /*005c*/ 	.word	0x00000000
        /*0060*/ 	.short	0x0000
        /*0062*/ 	.short	0x0000
        /*0064*/ 	.byte	0x00, 0xf5, 0x21, 0x00


	//----- nvinfo : EIATTR_SPARSE_MMA_MASK
	.align		4
.L_19:
        /*0068*/ 	.byte	0x03, 0x50
        /*006a*/ 	.short	0x0000


	//----- nvinfo : EIATTR_MAXREG_COUNT
	.align		4
        /*006c*/ 	.byte	0x03, 0x1b
        /*006e*/ 	.short	0x00ff


	//----- nvinfo : EIATTR_NUM_BARRIERS
	.align		4
        /*0070*/ 	.byte	0x02, 0x4c
        /*0072*/ 	.byte	0x01
	.zero		1


	//----- nvinfo : EIATTR_MERCURY_ISA_VERSION
	.align		4
        /*0074*/ 	.byte	0x03, 0x5f
        /*0076*/ 	.short	0x0101


	//----- nvinfo : EIATTR_VRC_CTA_INIT_COUNT
	.align		4
        /*0078*/ 	.byte	0x02, 0x4a
	.zero		1
	.zero		1


	//----- nvinfo : EIATTR_EXIT_INSTR_OFFSETS
	.align		4
        /*007c*/ 	.byte	0x04, 0x1c
        /*007e*/ 	.short	(.L_21 - .L_20)


	//   ....[0]....
.L_20:
        /*0080*/ 	.word	0x00000d90


	//   ....[1]....
        /*0084*/ 	.word	0x00000db0


	//----- nvinfo : EIATTR_CBANK_PARAM_SIZE
	.align		4
.L_21:
        /*0088*/ 	.byte	0x03, 0x19
        /*008a*/ 	.short	0x0024


	//----- nvinfo : EIATTR_PARAM_CBANK
	.align		4
        /*008c*/ 	.byte	0x04, 0x0a
        /*008e*/ 	.short	(.L_23 - .L_22)
	.align		4
.L_22:
        /*0090*/ 	.word	index@(.nv.constant0._Z4gemmILi16ELi4EEvPfS0_S0_iii)
        /*0094*/ 	.short	0x0380
        /*0096*/ 	.short	0x0024


	//----- nvinfo : EIATTR_SW_WAR
	.align		4
.L_23:
        /*0098*/ 	.byte	0x04, 0x36
        /*009a*/ 	.short	(.L_25 - .L_24)
.L_24:
        /*009c*/ 	.word	0x00000008
.L_25:


//--------------------- .nv.callgraph             --------------------------
	.section	.nv.callgraph,"",@"SHT_CUDA_CALLGRAPH"
	.align	4
	.sectionentsize	8
	.align		4
        /*0000*/ 	.word	0x00000000
	.align		4
        /*0004*/ 	.word	0xffffffff
	.align		4
        /*0008*/ 	.word	0x00000000
	.align		4
        /*000c*/ 	.word	0xfffffffe
	.align		4
        /*0010*/ 	.word	0x00000000
	.align		4
        /*0014*/ 	.word	0xfffffffd
	.align		4
        /*0018*/ 	.word	0x00000000
	.align		4
        /*001c*/ 	.word	0xfffffffc


//--------------------- .text._Z4gemmILi16ELi4EEvPfS0_S0_iii --------------------------
	.section	.text._Z4gemmILi16ELi4EEvPfS0_S0_iii,"ax",@progbits
	.align	128
        .global         _Z4gemmILi16ELi4EEvPfS0_S0_iii
        .type           _Z4gemmILi16ELi4EEvPfS0_S0_iii,@function
        .size           _Z4gemmILi16ELi4EEvPfS0_S0_iii,(.L_x_5 - _Z4gemmILi16ELi4EEvPfS0_S0_iii)
        .other          _Z4gemmILi16ELi4EEvPfS0_S0_iii,@"STO_CUDA_ENTRY STV_DEFAULT"
_Z4gemmILi16ELi4EEvPfS0_S0_iii:
.text._Z4gemmILi16ELi4EEvPfS0_S0_iii:
[----:B------:R-:W-:Y:S01]  /*0000*/  LDC R1, c[0x0][0x37c] ;  /* 0x0000df00ff017b82 */ /* 0x000fe20000000800 */
[----:B------:R-:W0:Y:S07]  /*0010*/  S2R R2, SR_TID.X ;  /* 0x0000000000027919 */ /* 0x000e2e0000002100 */
[----:B------:R-:W1:Y:S01]  /*0020*/  S2UR UR5, SR_CTAID.X ;  /* 0x00000000000579c3 */ /* 0x000e620000002500 */
[----:B------:R-:W2:Y:S01]  /*0030*/  LDCU UR4, c[0x0][0x3a0] ;  /* 0x00007400ff0477ac */ /* 0x000ea20008000800 */
[----:B------:R-:W-:Y:S01]  /*0040*/  HFMA2 R5, -RZ, RZ, 0, 0 ;  /* 0x00000000ff057431 */ /* 0x000fe200000001ff */
[----:B------:R-:W3:Y:S01]  /*0050*/  S2R R3, SR_TID.Y ;  /* 0x0000000000037919 */ /* 0x000ee20000002200 */
[----:B------:R-:W-:Y:S01]  /*0060*/  HFMA2 R41, -RZ, RZ, 0, 0 ;  /* 0x00000000ff297431 */ /* 0x000fe200000001ff */
[----:B------:R-:W-:-:S02]  /*0070*/  CS2R R6, SRZ ;  /* 0x0000000000067805 */ /* 0x000fc4000001ff00 */
[----:B------:R-:W-:Y:S02]  /*0080*/  CS2R R8, SRZ ;  /* 0x0000000000087805 */ /* 0x000fe4000001ff00 */
[----:B------:R-:W-:Y:S01]  /*0090*/  CS2R R10, SRZ ;  /* 0x00000000000a7805 */ /* 0x000fe2000001ff00 */
[----:B------:R-:W1:Y:S01]  /*00a0*/  LDC R32, c[0x0][0x360] ;  /* 0x0000d800ff207b82 */ /* 0x000e620000000800 */
[----:B------:R-:W-:Y:S01]  /*00b0*/  IMAD.MOV.U32 R20, RZ, RZ, RZ ;  /* 0x000000ffff147224 */ /* 0x000fe200078e00ff */
[----:B------:R-:W-:Y:S02]  /*00c0*/  MOV R22, RZ ;  /* 0x000000ff00167202 */ /* 0x000fe40000000f00 */
[----:B------:R-:W-:Y:S02]  /*00d0*/  CS2R R36, SRZ ;  /* 0x0000000000247805 */ /* 0x000fe4000001ff00 */
[----:B------:R-:W-:Y:S01]  /*00e0*/  CS2R R38, SRZ ;  /* 0x0000000000267805 */ /* 0x000fe2000001ff00 */
[----:B------:R-:W-:Y:S01]  /*00f0*/  IMAD.MOV.U32 R0, RZ, RZ, RZ ;  /* 0x000000ffff007224 */ /* 0x000fe200078e00ff */
[----:B------:R-:W4:Y:S01]  /*0100*/  LDCU.64 UR10, c[0x0][0x358] ;  /* 0x00006b00ff0a77ac */ /* 0x000f220008000a00 */
[----:B------:R-:W-:Y:S01]  /*0110*/  IMAD.MOV.U32 R43, RZ, RZ, RZ ;  /* 0x000000ffff2b7224 */ /* 0x000fe200078e00ff */
[----:B------:R-:W5:Y:S01]  /*0120*/  S2UR UR6, SR_CTAID.Y ;  /* 0x00000000000679c3 */ /* 0x000f620000002600 */
[----:B--2---:R-:W-:-:S07]  /*0130*/  UISETP.GE.AND UP0, UPT, UR4, 0x1, UPT ;  /* 0x000000010400788c */ /* 0x004fce000bf06270 */
[----:B------:R-:W5:Y:S01]  /*0140*/  LDC R4, c[0x0][0x364] ;  /* 0x0000d900ff047b82 */ /* 0x000f620000000800 */
[----:B0-----:R-:W-:Y:S02]  /*0150*/  IMAD.SHL.U32 R21, R2, 0x4, RZ ;  /* 0x0000000402157824 */ /* 0x001fe400078e00ff */
[----:B-1----:R-:W-:Y:S01]  /*0160*/  IMAD R32, R32, UR5, RZ ;  /* 0x0000000520207c24 */ /* 0x002fe2000f8e02ff */
[----:B---3--:R-:W-:-:S04]  /*0170*/  SHF.L.U32 R23, R3, 0x2, RZ ;  /* 0x0000000203177819 */ /* 0x008fc800000006ff */
[----:B------:R-:W-:Y:S01]  /*0180*/  LEA R32, R32, R21, 0x2 ;  /* 0x0000001520207211 */ /* 0x000fe200078e10ff */
[----:B-----5:R-:W-:-:S04]  /*0190*/  IMAD R4, R4, UR6, RZ ;  /* 0x0000000604047c24 */ /* 0x020fc8000f8e02ff */
[----:B------:R-:W-:Y:S01]  /*01a0*/  IMAD R33, R4, 0x4, R23 ;  /* 0x0000000404217824 */ /* 0x000fe200078e0217 */
[----:B----4-:R-:W-:Y:S06]  /*01b0*/  BRA.U !UP0, `(.L_x_0) ;  /* 0x0000000908287547 */ /* 0x010fec000b800000 */
[----:B------:R-:W0:Y:S01]  /*01c0*/  S2UR UR8, SR_CgaCtaId ;  /* 0x00000000000879c3 */ /* 0x000e220000008800 */
[----:B------:R-:W-:Y:S01]  /*01d0*/  UMOV UR6, 0x400 ;  /* 0x0000040000067882 */ /* 0x000fe20000000000 */
[----:B------:R-:W-:Y:S01]  /*01e0*/  LEA R4, R3, R2, 0x6 ;  /* 0x0000000203047211 */ /* 0x000fe200078e30ff */
[----:B------:R-:W-:Y:S01]  /*01f0*/  UIADD3 UR7, UPT, UPT, UR6, 0x4000, URZ ;  /* 0x0000400006077890 */ /* 0x000fe2000fffe0ff */
[----:B------:R-:W-:Y:S01]  /*0200*/  IMAD.MOV.U32 R34, RZ, RZ, RZ ;  /* 0x000000ffff227224 */ /* 0x000fe200078e00ff */
[----:B------:R-:W-:Y:S01]  /*0210*/  UIADD3 UR4, UPT, UPT, UR4, 0x3f, URZ ;  /* 0x0000003f04047890 */ /* 0x000fe2000fffe0ff */
[----:B------:R-:W-:Y:S02]  /*0220*/  LEA R4, R4, 0x8, 0x4 ;  /* 0x0000000804047811 */ /* 0x000fe400078e20ff */
[----:B------:R-:W-:Y:S01]  /*0230*/  MOV R6, RZ ;  /* 0x000000ff00067202 */ /* 0x000fe20000000f00 */
[----:B------:R-:W-:Y:S02]  /*0240*/  USHF.R.U32.HI UR5, URZ, 0x6, UR4 ;  /* 0x00000006ff057899 */ /* 0x000fe40008011604 */
[----:B0-----:R-:W-:-:S02]  /*0250*/  ULEA UR6, UR8, UR6, 0x18 ;  /* 0x0000000608067291 */ /* 0x001fc4000f8ec0ff */
[----:B------:R-:W-:-:S04]  /*0260*/  ULEA UR7, UR8, UR7, 0x18 ;  /* 0x0000000708077291 */ /* 0x000fc8000f8ec0ff */
[C---:B------:R-:W-:Y:S02]  /*0270*/  VIADD R35, R4.reuse, UR6 ;  /* 0x0000000604237c36 */ /* 0x040fe40008000000 */
[----:B------:R-:W-:-:S07]  /*0280*/  IADD3 R4, PT, PT, R4, UR7, RZ ;  /* 0x0000000704047c10 */ /* 0x000fce000fffe0ff */
.L_x_3:
[----:B------:R-:W0:Y:S01]  /*0290*/  LDCU UR7, c[0x0][0x3a0] ;  /* 0x00007400ff0777ac */ /* 0x000e220008000800 */
[C---:B------:R-:W-:Y:S01]  /*02a0*/  IMAD R28, R34.reuse, 0x40, R21 ;  /* 0x00000040221c7824 */ /* 0x040fe200078e0215 */
[----:B------:R-:W-:Y:S01]  /*02b0*/  LEA R17, R34, R23, 0x6 ;  /* 0x0000001722117211 */ /* 0x000fe200078e30ff */
[----:B------:R-:W-:Y:S01]  /*02c0*/  IMAD.MOV.U32 R18, RZ, RZ, R4 ;  /* 0x000000ffff127224 */ /* 0x000fe200078e0004 */
[----:B------:R-:W1:Y:S01]  /*02d0*/  LDCU UR4, c[0x0][0x39c] ;  /* 0x00007380ff0477ac */ /* 0x000e620008000800 */
[----:B------:R-:W-:Y:S01]  /*02e0*/  MOV R16, R35 ;  /* 0x0000002300107202 */ /* 0x000fe20000000f00 */
[----:B------:R-:W-:Y:S01]  /*02f0*/  IMAD.MOV.U32 R24, RZ, RZ, R33 ;  /* 0x000000ffff187224 */ /* 0x000fe200078e0021 */
[----:B------:R-:W2:Y:S01]  /*0300*/  LDCU UR9, c[0x0][0x3a0] ;  /* 0x00007400ff0977ac */ /* 0x000ea20008000800 */
[----:B------:R-:W3:Y:S01]  /*0310*/  LDCU UR8, c[0x0][0x39c] ;  /* 0x00007380ff0877ac */ /* 0x000ee20008000800 */
[----:B------:R-:W4:Y:S01]  /*0320*/  LDCU UR6, c[0x0][0x398] ;  /* 0x00007300ff0677ac */ /* 0x000f220008000800 */
[----:B0-----:R-:W-:Y:S01]  /*0330*/  IMAD R19, R33, UR7, R21 ;  /* 0x0000000721137c24 */ /* 0x001fe2000f8e0215 */
[----:B------:R-:W-:-:S03]  /*0340*/  ISETP.GE.AND P3, PT, R28, UR7, PT ;  /* 0x000000071c007c0c */ /* 0x000fc6000bf66270 */
[C---:B------:R-:W-:Y:S01]  /*0350*/  IMAD R19, R34.reuse, 0x40, R19 ;  /* 0x0000004022137824 */ /* 0x040fe200078e0213 */
[----:B------:R-:W-:Y:S01]  /*0360*/  IADD3 R34, PT, PT, R34, 0x1, RZ ;  /* 0x0000000122227810 */ /* 0x000fe20007ffe0ff */
[----:B-1----:R-:W-:Y:S01]  /*0370*/  IMAD R25, R17, UR4, R32 ;  /* 0x0000000411197c24 */ /* 0x002fe2000f8e0220 */
[----:B------:R-:W-:Y:S02]  /*0380*/  UMOV UR4, 0x8 ;  /* 0x0000000800047882 */ /* 0x000fe40000000000 */
[----:B--234-:R-:W-:-:S13]  /*0390*/  ISETP.NE.AND P4, PT, R34, UR5, PT ;  /* 0x0000000522007c0c */ /* 0x01cfda000bf85270 */
.L_x_1:
[----:B------:R-:W0:Y:S01]  /*03a0*/  LDC.64 R14, c[0x0][0x380] ;  /* 0x0000e000ff0e7b82 */ /* 0x000e220000000a00 */
[----:B------:R-:W-:Y:S02]  /*03b0*/  ISETP.GE.OR P5, PT, R24, UR6, P3 ;  /* 0x0000000618007c0c */ /* 0x000fe40009fa6670 */
[----:B------:R-:W-:Y:S02]  /*03c0*/  ISETP.GE.AND P2, PT, R32, UR8, PT ;  /* 0x0000000820007c0c */ /* 0x000fe4000bf46270 */
[----:B------:R-:W-:Y:S02]  /*03d0*/  ISETP.GE.AND P1, PT, R24, UR6, PT ;  /* 0x0000000618007c0c */ /* 0x000fe4000bf26270 */
[----:B------:R-:W-:Y:S01]  /*03e0*/  IADD3 R26, PT, PT, R28, 0x1, RZ ;  /* 0x000000011c1a7810 */ /* 0x000fe20007ffe0ff */
[----:B------:R-:W1:Y:S01]  /*03f0*/  LDC.64 R12, c[0x0][0x388] ;  /* 0x0000e200ff0c7b82 */ /* 0x000e620000000a00 */
[----:B------:R-:W-:Y:S02]  /*0400*/  ISETP.GE.OR P2, PT, R17, UR9, P2 ;  /* 0x0000000911007c0c */ /* 0x000fe40009746670 */
[----:B------:R-:W-:Y:S01]  /*0410*/  ISETP.LT.AND P6, PT, R26, UR9, !P1 ;  /* 0x000000091a007c0c */ /* 0x000fe2000cfc1270 */
[----:B0-----:R-:W-:-:S05]  /*0420*/  IMAD.WIDE R14, R19, 0x4, R14 ;  /* 0x00000004130e7825 */ /* 0x001fca00078e020e */
[----:B------:R-:W2:Y:S01]  /*0430*/  @!P5 LDG.E R27, desc[UR10][R14.64] ;  /* 0x0000000a0e1bd981 */ /* 0x000ea2000c1e1900 */
[----:B-1----:R-:W-:-:S06]  /*0440*/  IMAD.WIDE R12, R25, 0x4, R12 ;  /* 0x00000004190c7825 */ /* 0x002fcc00078e020c */
[----:B------:R-:W3:Y:S04]  /*0450*/  @P6 LDG.E R31, desc[UR10][R14.64+0x4] ;  /* 0x0000040a0e1f6981 */ /* 0x000ee8000c1e1900 */
[----:B------:R-:W4:Y:S01]  /*0460*/  @!P2 LDG.E R29, desc[UR10][R12.64] ;  /* 0x0000000a0c1da981 */ /* 0x000f22000c1e1900 */
[----:B------:R-:W-:Y:S01]  /*0470*/  VIADD R26, R32, 0x1 ;  /* 0x00000001201a7836 */ /* 0x000fe20000000000 */
[----:B------:R-:W-:Y:S02]  /*0480*/  ISETP.GE.AND P0, PT, R17, UR9, PT ;  /* 0x0000000911007c0c */ /* 0x000fe4000bf06270 */
[----:B------:R-:W-:Y:S01]  /*0490*/  IADD3 R30, PT, PT, R28, 0x2, RZ ;  /* 0x000000021c1e7810 */ /* 0x000fe20007ffe0ff */
[----:B--2---:R0:W-:Y:S04]  /*04a0*/  @!P5 STS [R16+-0x8], R27 ;  /* 0xfffff81b1000d388 */ /* 0x0041e80000000800 */
[----:B------:R-:W-:Y:S01]  /*04b0*/  @P5 STS [R16+-0x8], RZ ;  /* 0xfffff8ff10005388 */ /* 0x000fe20000000800 */
[----:B------:R-:W-:Y:S01]  /*04c0*/  ISETP.LT.AND P5, PT, R26, UR8, !P0 ;  /* 0x000000081a007c0c */ /* 0x000fe2000c7a1270 */
[----:B------:R-:W-:-:S02]  /*04d0*/  VIADD R26, R32, 0x2 ;  /* 0x00000002201a7836 */ /* 0x000fc40000000000 */
[----:B----4-:R1:W-:Y:S04]  /*04e0*/  @!P2 STS [R18+-0x8], R29 ;  /* 0xfffff81d1200a388 */ /* 0x0103e80000000800 */
[----:B------:R-:W-:Y:S01]  /*04f0*/  @P2 STS [R18+-0x8], RZ ;  /* 0xfffff8ff12002388 */ /* 0x000fe20000000800 */
[----:B------:R-:W-:-:S03]  /*0500*/  ISETP.LT.AND P2, PT, R30, UR9, !P1 ;  /* 0x000000091e007c0c */ /* 0x000fc6000cf41270 */
[----:B------:R-:W-:Y:S01]  /*0510*/  @!P6 STS [R16+-0x4], RZ ;  /* 0xfffffcff1000e388 */ /* 0x000fe20000000800 */
[----:B------:R-:W-:-:S03]  /*0520*/  IADD3 R30, PT, PT, R28, 0x3, RZ ;  /* 0x000000031c1e7810 */ /* 0x000fc60007ffe0ff */
[----:B---3--:R-:W-:Y:S01]  /*0530*/  @P6 STS [R16+-0x4], R31 ;  /* 0xfffffc1f10006388 */ /* 0x008fe20000000800 */
[----:B------:R-:W-:Y:S01]  /*0540*/  ISETP.LT.AND P6, PT, R26, UR8, !P0 ;  /* 0x000000081a007c0c */ /* 0x000fe2000c7c1270 */
[----:B------:R-:W-:Y:S01]  /*0550*/  VIADD R26, R32, 0x3 ;  /* 0x00000003201a7836 */ /* 0x000fe20000000000 */
[----:B------:R-:W-:Y:S01]  /*0560*/  ISETP.LT.AND P1, PT, R30, UR9, !P1 ;  /* 0x000000091e007c0c */ /* 0x000fe2000cf21270 */
[----:B0-----:R-:W2:Y:S03]  /*0570*/  @P5 LDG.E R27, desc[UR10][R12.64+0x4] ;  /* 0x0000040a0c1b5981 */ /* 0x001ea6000c1e1900 */
[----:B------:R-:W-:Y:S01]  /*0580*/  ISETP.LT.AND P0, PT, R26, UR8, !P0 ;  /* 0x000000081a007c0c */ /* 0x000fe2000c701270 */
[----:B-1----:R-:W3:Y:S06]  /*0590*/  @P2 LDG.E R29, desc[UR10][R14.64+0x8] ;  /* 0x0000080a0e1d2981 */ /* 0x002eec000c1e1900 */
[----:B------:R-:W4:Y:S04]  /*05a0*/  @P6 LDG.E R45, desc[UR10][R12.64+0x8] ;  /* 0x0000080a0c2d6981 */ /* 0x000f28000c1e1900 */
[----:B------:R-:W5:Y:S04]  /*05b0*/  @P1 LDG.E R26, desc[UR10][R14.64+0xc] ;  /* 0x00000c0a0e1a1981 */ /* 0x000f68000c1e1900 */
[----:B------:R-:W5:Y:S01]  /*05c0*/  @P0 LDG.E R30, desc[UR10][R12.64+0xc] ;  /* 0x00000c0a0c1e0981 */ /* 0x000f62000c1e1900 */
[----:B------:R-:W-:-:S03]  /*05d0*/  UIADD3 UR4, UPT, UPT, UR4, 0x100, URZ ;  /* 0x0000010004047890 */ /* 0x000fc6000fffe0ff */
[----:B------:R-:W-:Y:S01]  /*05e0*/  @!P5 STS [R18+-0x4], RZ ;  /* 0xfffffcff1200d388 */ /* 0x000fe20000000800 */
[----:B------:R-:W-:Y:S01]  /*05f0*/  UISETP.NE.AND UP0, UPT, UR4, 0x408, UPT ;  /* 0x000004080400788c */ /* 0x000fe2000bf05270 */
[----:B------:R-:W-:Y:S01]  /*0600*/  IADD3 R24, PT, PT, R24, 0x1, RZ ;  /* 0x0000000118187810 */ /* 0x000fe20007ffe0ff */
[----:B------:R-:W-:Y:S01]  /*0610*/  VIADD R17, R17, 0x1 ;  /* 0x0000000111117836 */ /* 0x000fe20000000000 */
[----:B------:R-:W-:Y:S01]  /*0620*/  IADD3 R19, PT, PT, R19, UR9, RZ ;  /* 0x0000000913137c10 */ /* 0x000fe2000fffe0ff */
[----:B------:R-:W-:Y:S01]  /*0630*/  VIADD R25, R25, UR8 ;  /* 0x0000000819197c36 */ /* 0x000fe20008000000 */
[----:B--2---:R-:W-:Y:S04]  /*0640*/  @P5 STS [R18+-0x4], R27 ;  /* 0xfffffc1b12005388 */ /* 0x004fe80000000800 */
[----:B------:R-:W-:Y:S04]  /*0650*/  @!P2 STS [R16], RZ ;  /* 0x000000ff1000a388 */ /* 0x000fe80000000800 */
[----:B---3--:R-:W-:Y:S04]  /*0660*/  @P2 STS [R16], R29 ;  /* 0x0000001d10002388 */ /* 0x008fe80000000800 */
[----:B------:R-:W-:Y:S04]  /*0670*/  @!P6 STS [R18], RZ ;  /* 0x000000ff1200e388 */ /* 0x000fe80000000800 */
[----:B----4-:R-:W-:Y:S04]  /*0680*/  @P6 STS [R18], R45 ;  /* 0x0000002d12006388 */ /* 0x010fe80000000800 */
[----:B------:R-:W-:Y:S04]  /*0690*/  @!P1 STS [R16+0x4], RZ ;  /* 0x000004ff10009388 */ /* 0x000fe80000000800 */
[----:B-----5:R0:W-:Y:S04]  /*06a0*/  @P1 STS [R16+0x4], R26 ;  /* 0x0000041a10001388 */ /* 0x0201e80000000800 */
[----:B------:R-:W-:Y:S04]  /*06b0*/  @!P0 STS [R18+0x4], RZ ;  /* 0x000004ff12008388 */ /* 0x000fe80000000800 */
[----:B------:R1:W-:Y:S01]  /*06c0*/  @P0 STS [R18+0x4], R30 ;  /* 0x0000041e12000388 */ /* 0x0003e20000000800 */
[----:B0-----:R-:W-:Y:S01]  /*06d0*/  IADD3 R16, PT, PT, R16, 0x100, RZ ;  /* 0x0000010010107810 */ /* 0x001fe20007ffe0ff */
[----:B-1----:R-:W-:Y:S01]  /*06e0*/  VIADD R18, R18, 0x100 ;  /* 0x0000010012127836 */ /* 0x002fe20000000000 */
[----:B------:R-:W-:Y:S06]  /*06f0*/  BRA.U UP0, `(.L_x_1) ;  /* 0xfffffffd00287547 */ /* 0x000fec000b83ffff */
[----:B------:R-:W0:Y:S08]  /*0700*/  S2UR UR6, SR_CgaCtaId ;  /* 0x00000000000679c3 */ /* 0x000e300000008800 */
[----:B------:R-:W-:Y:S06]  /*0710*/  BAR.SYNC.DEFER_BLOCKING 0x0 ;  /* 0x0000000000007b1d */ /* 0x000fec0000010000 */
[----:B------:R-:W-:-:S02]  /*0720*/  UMOV UR4, 0x400 ;  /* 0x0000040000047882 */ /* 0x000fc40000000000 */
[----:B------:R-:W-:Y:S02]  /*0730*/  UIADD3 UR8, UPT, UPT, UR4, 0x4000, URZ ;  /* 0x0000400004087890 */ /* 0x000fe4000fffe0ff */
[----:B0-----:R-:W-:Y:S02]  /*0740*/  ULEA UR7, UR6, UR4, 0x18 ;  /* 0x0000000406077291 */ /* 0x001fe4000f8ec0ff */
[----:B------:R-:W-:Y:S01]  /*0750*/  ULEA UR8, UR6, UR8, 0x18 ;  /* 0x0000000806087291 */ /* 0x000fe2000f8ec0ff */
[----:B------:R-:W-:-:S11]  /*0760*/  UMOV UR4, URZ ;  /* 0x000000ff00047c82 */ /* 0x000fd60008000000 */
.L_x_2:
[----:B------:R-:W-:Y:S02]  /*0770*/  ULEA UR6, UR4, UR7, 0x2 ;  /* 0x0000000704067291 */ /* 0x000fe4000f8e10ff */
[----:B------:R-:W-:Y:S02]  /*0780*/  ULEA UR9, UR4, UR8, 0x8 ;  /* 0x0000000804097291 */ /* 0x000fe4000f8e40ff */
[----:B------:R-:W-:Y:S02]  /*0790*/  UIADD3 UR4, UPT, UPT, UR4, 0x2, URZ ;  /* 0x0000000204047890 */ /* 0x000fe4000fffe0ff */
[----:B------:R-:W-:Y:S02]  /*07a0*/  LEA R40, R3, UR6, 0xa ;  /* 0x0000000603287c11 */ /* 0x000fe4000f8e50ff */
[----:B------:R-:W-:Y:S01]  /*07b0*/  LEA R42, R2, UR9, 0x4 ;  /* 0x00000009022a7c11 */ /* 0x000fe2000f8e20ff */
[----:B------:R-:W-:Y:S02]  /*07c0*/  UISETP.NE.AND UP0, UPT, UR4, 0x40, UPT ;  /* 0x000000400400788c */ /* 0x000fe4000bf05270 */
[----:B------:R-:W-:Y:S04]  /*07d0*/  LDS.64 R24, [R40] ;  /* 0x0000000028187984 */ /* 0x000fe80000000a00 */
[----:B------:R-:W0:Y:S04]  /*07e0*/  LDS.128 R12, [R42] ;  /* 0x000000002a0c7984 */ /* 0x000e280000000c00 */
[----:B------:R-:W1:Y:S04]  /*07f0*/  LDS.64 R26, [R40+0x100] ;  /* 0x00010000281a7984 */ /* 0x000e680000000a00 */
[----:B------:R-:W2:Y:S04]  /*0800*/  LDS.64 R28, [R40+0x200] ;  /* 0x00020000281c7984 */ /* 0x000ea80000000a00 */
[----:B------:R-:W3:Y:S04]  /*0810*/  LDS.64 R30, [R40+0x300] ;  /* 0x00030000281e7984 */ /* 0x000ee80000000a00 */
[----:B------:R-:W4:Y:S01]  /*0820*/  LDS.128 R16, [R42+0x100] ;  /* 0x000100002a107984 */ /* 0x000f220000000c00 */
[C---:B0-----:R-:W-:Y:S01]  /*0830*/  FFMA R43, R24.reuse, R12, R43 ;  /* 0x0000000c182b7223 */ /* 0x041fe2000000002b */
[C---:B------:R-:W-:Y:S01]  /*0840*/  FFMA R38, R24.reuse, R13, R38 ;  /* 0x0000000d18267223 */ /* 0x040fe20000000026 */
[C---:B------:R-:W-:Y:S01]  /*0850*/  FFMA R41, R24.reuse, R14, R41 ;  /* 0x0000000e18297223 */ /* 0x040fe20000000029 */
[----:B------:R-:W-:Y:S01]  /*0860*/  FFMA R0, R24, R15, R0 ;  /* 0x0000000f18007223 */ /* 0x000fe20000000000 */
[C---:B-1----:R-:W-:Y:S01]  /*0870*/  FFMA R39, R26.reuse, R12, R39 ;  /* 0x0000000c1a277223 */ /* 0x042fe20000000027 */
[C---:B------:R-:W-:Y:S01]  /*0880*/  FFMA R36, R26.reuse, R13, R36 ;  /* 0x0000000d1a247223 */ /* 0x040fe20000000024 */
[C---:B------:R-:W-:Y:S01]  /*0890*/  FFMA R37, R26.reuse, R14, R37 ;  /* 0x0000000e1a257223 */ /* 0x040fe20000000025 */
[----:B------:R-:W-:Y:S01]  /*08a0*/  FFMA R22, R26, R15, R22 ;  /* 0x0000000f1a167223 */ /* 0x000fe20000000016 */
[C---:B--2---:R-:W-:Y:S01]  /*08b0*/  FFMA R11, R28.reuse, R12, R11 ;  /* 0x0000000c1c0b7223 */ /* 0x044fe2000000000b */
[C---:B------:R-:W-:Y:S01]  /*08c0*/  FFMA R20, R28.reuse, R13, R20 ;  /* 0x0000000d1c147223 */ /* 0x040fe20000000014 */
[C---:B------:R-:W-:Y:S01]  /*08d0*/  FFMA R9, R28.reuse, R14, R9 ;  /* 0x0000000e1c097223 */ /* 0x040fe20000000009 */
[----:B------:R-:W-:Y:S01]  /*08e0*/  FFMA R10, R28, R15, R10 ;  /* 0x0000000f1c0a7223 */ /* 0x000fe2000000000a */
[C---:B---3--:R-:W-:Y:S01]  /*08f0*/  FFMA R7, R30.reuse, R12, R7 ;  /* 0x0000000c1e077223 */ /* 0x048fe20000000007 */
[C---:B------:R-:W-:Y:S01]  /*0900*/  FFMA R8, R30.reuse, R13, R8 ;  /* 0x0000000d1e087223 */ /* 0x040fe20000000008 */
[C---:B------:R-:W-:Y:S01]  /*0910*/  FFMA R5, R30.reuse, R14, R5 ;  /* 0x0000000e1e057223 */ /* 0x040fe20000000005 */
[----:B------:R-:W-:Y:S01]  /*0920*/  FFMA R6, R30, R15, R6 ;  /* 0x0000000f1e067223 */ /* 0x000fe20000000006 */
[C---:B----4-:R-:W-:Y:S01]  /*0930*/  FFMA R43, R16.reuse, R25, R43 ;  /* 0x00000019102b7223 */ /* 0x050fe2000000002b */
[C---:B------:R-:W-:Y:S01]  /*0940*/  FFMA R38, R25.reuse, R17, R38 ;  /* 0x0000001119267223 */ /* 0x040fe20000000026 */
[CC--:B------:R-:W-:Y:S01]  /*0950*/  FFMA R41, R25.reuse, R18.reuse, R41 ;  /* 0x0000001219297223 */ /* 0x0c0fe20000000029 */
[----:B------:R-:W-:Y:S01]  /*0960*/  FFMA R0, R25, R19, R0 ;  /* 0x0000001319007223 */ /* 0x000fe20000000000 */
[C---:B------:R-:W-:Y:S01]  /*0970*/  FFMA R39, R16.reuse, R27, R39 ;  /* 0x0000001b10277223 */ /* 0x040fe20000000027 */
[C---:B------:R-:W-:Y:S01]  /*0980*/  FFMA R36, R27.reuse, R17, R36 ;  /* 0x000000111b247223 */ /* 0x040fe20000000024 */
[CC--:B------:R-:W-:Y:S01]  /*0990*/  FFMA R37, R27.reuse, R18.reuse, R37 ;  /* 0x000000121b257223 */ /* 0x0c0fe20000000025 */
[----:B------:R-:W-:Y:S01]  /*09a0*/  FFMA R22, R27, R19, R22 ;  /* 0x000000131b167223 */ /* 0x000fe20000000016 */
[C---:B------:R-:W-:Y:S01]  /*09b0*/  FFMA R11, R16.reuse, R29, R11 ;  /* 0x0000001d100b7223 */ /* 0x040fe2000000000b */
[C---:B------:R-:W-:Y:S01]  /*09c0*/  FFMA R20, R29.reuse, R17, R20 ;  /* 0x000000111d147223 */ /* 0x040fe20000000014 */
[CC--:B------:R-:W-:Y:S01]  /*09d0*/  FFMA R9, R29.reuse, R18.reuse, R9 ;  /* 0x000000121d097223 */ /* 0x0c0fe20000000009 */
[----:B------:R-:W-:Y:S01]  /*09e0*/  FFMA R10, R29, R19, R10 ;  /* 0x000000131d0a7223 */ /* 0x000fe2000000000a */
[----:B------:R-:W-:Y:S01]  /*09f0*/  FFMA R7, R16, R31, R7 ;  /* 0x0000001f10077223 */ /* 0x000fe20000000007 */
[C---:B------:R-:W-:Y:S01]  /*0a00*/  FFMA R8, R31.reuse, R17, R8 ;  /* 0x000000111f087223 */ /* 0x040fe20000000008 */
[C---:B------:R-:W-:Y:S01]  /*0a10*/  FFMA R5, R31.reuse, R18, R5 ;  /* 0x000000121f057223 */ /* 0x040fe20000000005 */
[----:B------:R-:W-:Y:S01]  /*0a20*/  FFMA R6, R31, R19, R6 ;  /* 0x000000131f067223 */ /* 0x000fe20000000006 */
[----:B------:R-:W-:Y:S06]  /*0a30*/  BRA.U UP0, `(.L_x_2) ;  /* 0xfffffffd004c7547 */ /* 0x000fec000b83ffff */
[----:B------:R-:W-:Y:S06]  /*0a40*/  BAR.SYNC.DEFER_BLOCKING 0x0 ;  /* 0x0000000000007b1d */ /* 0x000fec0000010000 */
[----:B------:R-:W-:Y:S05]  /*0a50*/  @P4 BRA `(.L_x_3) ;  /* 0xfffffff8000c4947 */ /* 0x000fea000383ffff */
.L_x_0:
[----:B------:R-:W0:Y:S01]  /*0a60*/  LDCU.64 UR4, c[0x0][0x398] ;  /* 0x00007300ff0477ac */ /* 0x000e220008000a00 */
[----:B------:R-:W1:Y:S01]  /*0a70*/  LDC.64 R2, c[0x0][0x390] ;  /* 0x0000e400ff027b82 */ /* 0x000e620000000a00 */
[C---:B------:R-:W-:Y:S01]  /*0a80*/  IADD3 R4, PT, PT, R32.reuse, 0x1, RZ ;  /* 0x0000000120047810 */ /* 0x040fe20007ffe0ff */
[C---:B------:R-:W-:Y:S02]  /*0a90*/  VIADD R12, R32.reuse, 0x2 ;  /* 0x00000002200c7836 */ /* 0x040fe40000000000 */
[C---:B------:R-:W-:Y:S01]  /*0aa0*/  VIADD R16, R33.reuse, 0x1 ;  /* 0x0000000121107836 */ /* 0x040fe20000000000 */
[----:B0-----:R-:W-:Y:S01]  /*0ab0*/  ISETP.GE.AND P2, PT, R32, UR5, PT ;  /* 0x0000000520007c0c */ /* 0x001fe2000bf46270 */
[----:B------:R-:W-:Y:S01]  /*0ac0*/  IMAD R15, R33, UR5, R32 ;  /* 0x00000005210f7c24 */ /* 0x000fe2000f8e0220 */
[----:B------:R-:W-:Y:S02]  /*0ad0*/  ISETP.GE.AND P3, PT, R4, UR5, PT ;  /* 0x0000000504007c0c */ /* 0x000fe4000bf66270 */
[----:B------:R-:W-:-:S02]  /*0ae0*/  ISETP.GE.AND P0, PT, R12, UR5, PT ;  /* 0x000000050c007c0c */ /* 0x000fc4000bf06270 */
[----:B------:R-:W-:Y:S01]  /*0af0*/  ISETP.GE.OR P4, PT, R33, UR4, P2 ;  /* 0x0000000421007c0c */ /* 0x000fe20009786670 */
[----:B-1----:R-:W-:Y:S01]  /*0b00*/  IMAD.WIDE R12, R15, 0x4, R2 ;  /* 0x000000040f0c7825 */ /* 0x002fe200078e0202 */
[C---:B------:R-:W-:Y:S02]  /*0b10*/  ISETP.GE.OR P6, PT, R33.reuse, UR4, P3 ;  /* 0x0000000421007c0c */ /* 0x040fe40009fc6670 */
[----:B------:R-:W-:Y:S02]  /*0b20*/  ISETP.GE.OR P5, PT, R33, UR4, P0 ;  /* 0x0000000421007c0c */ /* 0x000fe400087a6670 */
[----:B------:R-:W-:Y:S02]  /*0b30*/  IADD3 R32, PT, PT, R32, 0x3, RZ ;  /* 0x0000000320207810 */ /* 0x000fe40007ffe0ff */
[----:B------:R-:W-:Y:S02]  /*0b40*/  IADD3 R17, PT, PT, R15, UR5, RZ ;  /* 0x000000050f117c10 */ /* 0x000fe4000fffe0ff */
[----:B------:R-:W-:-:S02]  /*0b50*/  ISETP.GE.AND P1, PT, R32, UR5, PT ;  /* 0x0000000520007c0c */ /* 0x000fc4000bf26270 */
[C---:B------:R-:W-:Y:S01]  /*0b60*/  IADD3 R4, PT, PT, R33.reuse, 0x2, RZ ;  /* 0x0000000221047810 */ /* 0x040fe20007ffe0ff */
[----:B------:R0:W-:Y:S01]  /*0b70*/  @!P4 STG.E desc[UR10][R12.64], R43 ;  /* 0x0000002b0c00c986 */ /* 0x0001e2000c10190a */
[----:B------:R-:W-:Y:S01]  /*0b80*/  ISETP.GE.OR P4, PT, R33, UR4, P1 ;  /* 0x0000000421007c0c */ /* 0x000fe20008f86670 */
[----:B------:R-:W-:Y:S01]  /*0b90*/  IMAD.WIDE R14, R17, 0x4, R2 ;  /* 0x00000004110e7825 */ /* 0x000fe200078e0202 */
[----:B------:R-:W-:Y:S01]  /*0ba0*/  IADD3 R33, PT, PT, R33, 0x3, RZ ;  /* 0x0000000321217810 */ /* 0x000fe20007ffe0ff */
[----:B------:R0:W-:Y:S01]  /*0bb0*/  @!P6 STG.E desc[UR10][R12.64+0x4], R38 ;  /* 0x000004260c00e986 */ /* 0x0001e2000c10190a */
[C---:B------:R-:W-:Y:S01]  /*0bc0*/  ISETP.GE.OR P6, PT, R16.reuse, UR4, P2 ;  /* 0x0000000410007c0c */ /* 0x040fe200097c6670 */
[----:B------:R-:W-:Y:S02]  /*0bd0*/  VIADD R19, R17, UR5 ;  /* 0x0000000511137c36 */ /* 0x000fe40008000000 */
[----:B------:R0:W-:Y:S01]  /*0be0*/  @!P5 STG.E desc[UR10][R12.64+0x8], R41 ;  /* 0x000008290c00d986 */ /* 0x0001e2000c10190a */
[----:B------:R-:W-:-:S05]  /*0bf0*/  ISETP.GE.OR P5, PT, R16, UR4, P3 ;  /* 0x0000000410007c0c */ /* 0x000fca0009fa6670 */
[----:B------:R0:W-:Y:S01]  /*0c00*/  @!P4 STG.E desc[UR10][R12.64+0xc], R0 ;  /* 0x00000c000c00c986 */ /* 0x0001e2000c10190a */
[----:B------:R-:W-:-:S03]  /*0c10*/  ISETP.GE.OR P4, PT, R16, UR4, P0 ;  /* 0x0000000410007c0c */ /* 0x000fc60008786670 */
[----:B------:R0:W-:Y:S01]  /*0c20*/  @!P6 STG.E desc[UR10][R14.64], R39 ;  /* 0x000000270e00e986 */ /* 0x0001e2000c10190a */
[----:B------:R-:W-:Y:S01]  /*0c30*/  ISETP.GE.OR P6, PT, R16, UR4, P1 ;  /* 0x0000000410007c0c */ /* 0x000fe20008fc6670 */
[C-C-:B------:R-:W-:Y:S01]  /*0c40*/  IMAD.WIDE R16, R19.reuse, 0x4, R2.reuse ;  /* 0x0000000413107825 */ /* 0x140fe200078e0202 */
[----:B------:R-:W-:Y:S01]  /*0c50*/  IADD3 R19, PT, PT, R19, UR5, RZ ;  /* 0x0000000513137c10 */ /* 0x000fe2000fffe0ff */
[----:B------:R0:W-:Y:S01]  /*0c60*/  @!P5 STG.E desc[UR10][R14.64+0x4], R36 ;  /* 0x000004240e00d986 */ /* 0x0001e2000c10190a */
[C---:B------:R-:W-:Y:S02]  /*0c70*/  ISETP.GE.OR P5, PT, R4.reuse, UR4, P2 ;  /* 0x0000000404007c0c */ /* 0x040fe400097a6670 */
[----:B------:R-:W-:Y:S01]  /*0c80*/  ISETP.GE.OR P2, PT, R33, UR4, P2 ;  /* 0x0000000421007c0c */ /* 0x000fe20009746670 */
[----:B------:R-:W-:Y:S02]  /*0c90*/  IMAD.WIDE R2, R19, 0x4, R2 ;  /* 0x0000000413027825 */ /* 0x000fe400078e0202 */
[----:B------:R0:W-:Y:S01]  /*0ca0*/  @!P4 STG.E desc[UR10][R14.64+0x8], R37 ;  /* 0x000008250e00c986 */ /* 0x0001e2000c10190a */
[----:B------:R-:W-:-:S02]  /*0cb0*/  ISETP.GE.OR P4, PT, R4, UR4, P3 ;  /* 0x0000000404007c0c */ /* 0x000fc40009f86670 */
[C---:B------:R-:W-:Y:S01]  /*0cc0*/  ISETP.GE.OR P3, PT, R33.reuse, UR4, P3 ;  /* 0x0000000421007c0c */ /* 0x040fe20009f66670 */
[----:B------:R0:W-:Y:S01]  /*0cd0*/  @!P6 STG.E desc[UR10][R14.64+0xc], R22 ;  /* 0x00000c160e00e986 */ /* 0x0001e2000c10190a */
[C---:B------:R-:W-:Y:S02]  /*0ce0*/  ISETP.GE.OR P6, PT, R4.reuse, UR4, P1 ;  /* 0x0000000404007c0c */ /* 0x040fe40008fc6670 */
[C---:B------:R-:W-:Y:S01]  /*0cf0*/  ISETP.GE.OR P1, PT, R33.reuse, UR4, P1 ;  /* 0x0000000421007c0c */ /* 0x040fe20008f26670 */
[----:B------:R0:W-:Y:S01]  /*0d00*/  @!P5 STG.E desc[UR10][R16.64], R11 ;  /* 0x0000000b1000d986 */ /* 0x0001e2000c10190a */
[----:B------:R-:W-:Y:S02]  /*0d10*/  ISETP.GE.OR P5, PT, R4, UR4, P0 ;  /* 0x0000000404007c0c */ /* 0x000fe400087a6670 */
[----:B------:R-:W-:-:S03]  /*0d20*/  ISETP.GE.OR P0, PT, R33, UR4, P0 ;  /* 0x0000000421007c0c */ /* 0x000fc60008706670 */
[----:B------:R0:W-:Y:S04]  /*0d30*/  @!P4 STG.E desc[UR10][R16.64+0x4], R20 ;  /* 0x000004141000c986 */ /* 0x0001e8000c10190a */
[----:B------:R0:W-:Y:S04]  /*0d40*/  @!P6 STG.E desc[UR10][R16.64+0xc], R10 ;  /* 0x00000c0a1000e986 */ /* 0x0001e8000c10190a */
[----:B------:R0:W-:Y:S04]  /*0d50*/  @!P5 STG.E desc[UR10][R16.64+0x8], R9 ;  /* 0x000008091000d986 */ /* 0x0001e8000c10190a */
[----:B------:R0:W-:Y:S04]  /*0d60*/  @!P2 STG.E desc[UR10][R2.64], R7 ;  /* 0x000000070200a986 */ /* 0x0001e8000c10190a */
[----:B------:R0:W-:Y:S04]  /*0d70*/  @!P3 STG.E desc[UR10][R2.64+0x4], R8 ;  /* 0x000004080200b986 */ /* 0x0001e8000c10190a */
[----:B------:R0:W-:Y:S01]  /*0d80*/  @!P0 STG.E desc[UR10][R2.64+0x8], R5 ;  /* 0x0000080502008986 */ /* 0x0001e2000c10190a */
[----:B------:R-:W-:Y:S05]  /*0d90*/  @P1 EXIT ;  /* 0x000000000000194d */ /* 0x000fea0003800000 */
[----:B------:R-:W-:Y:S01]  /*0da0*/  STG.E desc[UR10][R2.64+0xc], R6 ;  /* 0x00000c0602007986 */ /* 0x000fe2000c10190a */
[----:B------:R-:W-:Y:S05]  /*0db0*/  EXIT ;  /* 0x000000000000794d */ /* 0x000fea0003800000 */
.L_x_4:
[----:B------:R-:W-:-:S00]  /*0dc0*/  BRA `(.L_x_4) ;  /* 0xfffffffc00fc7947 */ /* 0x000fc0000383ffff */
[----:B------:R-:W-:-:S00]  /*0dd0*/  NOP ;  /* 0x0000000000007918 */ /* 0x000fc00000000000 */
        /* <DEDUP_REMOVED lines=10> */
.L_x_5:


//--------------------- .nv.shared._Z4gemmILi16ELi4EEvPfS0_S0_iii --------------------------
	.section	.nv.shared._Z4gemmILi16ELi4EEvPfS0_S0_iii,"aw",@nobits
	.sectionflags	@""
	.align	4
.nv.shared._Z4gemmILi16ELi4EEvPfS0_S0_iii:
	.zero		33792


//--------------------- .nv.shared.reserved.0     --------------------------
	.section	.nv.shared.reserved.0,"aw",@nobits
	.weak		__nv_reservedSMEM_offset_0_alias
	.size		__nv_reservedSMEM_offset_0_alias, 0, 64
	.other		__nv_reservedSMEM_offset_0_alias,@"STO_CUDA_RESERVED_SHARED STV_DEFAULT"
__nv_reservedSMEM_offset_0_alias:
	.zero		0
	.zero		64


//--------------------- .nv.constant0._Z4gemmILi16ELi4EEvPfS0_S0_iii --------------------------
	.section	.nv.constant0._Z4gemmILi16ELi4EEvPfS0_S0_iii,"a",@progbits
	.sectionflags	@""
	.align	4
.nv.constant0._Z4gemmILi16ELi4EEvPfS0_S0_iii:
	.zero		932


//--------------------- SYMBOLS --------------------------

	.type		.nv.reservedSmem.offset0,@object
	.size		.nv.reservedSmem.offset0,0x4
	.type		.nv.reservedSmem.cap,@object
	.size		.nv.reservedSmem.cap,0x4
